//
// Generated by NVIDIA NVVM Compiler
//
// Compiler Build ID: CL-36424714
// Cuda compilation tools, release 13.0, V13.0.88
// Based on NVVM 20.0.0
//

.version 9.0
.target sm_100
.address_size 64

	// .globl	_Z10sortKernelPiPKij
// _ZZ10sortKernelPiPKijE15local_data_copy has been demoted
// _ZZ10sortKernelPiPKijE9exec_flag has been demoted

.visible .entry _Z10sortKernelPiPKij(
	.param .u64 .ptr .align 1 _Z10sortKernelPiPKij_param_0,
	.param .u64 .ptr .align 1 _Z10sortKernelPiPKij_param_1,
	.param .u32 _Z10sortKernelPiPKij_param_2
)
{
	.reg .pred 	%p<44>;
	.reg .b32 	%r<133>;
	.reg .b64 	%rd<9>;
	// demoted variable
	.shared .align 4 .b8 _ZZ10sortKernelPiPKijE15local_data_copy[4096];
	// demoted variable
	.shared .align 4 .u32 _ZZ10sortKernelPiPKijE9exec_flag;
	ld.param.u64 	%rd1, [_Z10sortKernelPiPKij_param_0];
	ld.param.u64 	%rd2, [_Z10sortKernelPiPKij_param_1];
	ld.param.u32 	%r36, [_Z10sortKernelPiPKij_param_2];
	mov.u32 	%r1, %tid.x;
	mov.u32 	%r37, %ctaid.x;
	mov.u32 	%r38, %ntid.x;
	mad.lo.s32 	%r2, %r37, %r38, %r1;
	add.s32 	%r3, %r36, -1;
	setp.ne.s32 	%p5, %r1, %r3;
	@%p5 bra 	$L__BB0_2;
	mov.b32 	%r39, 1;
	st.shared.u32 	[_ZZ10sortKernelPiPKijE9exec_flag], %r39;
$L__BB0_2:
	setp.ge.u32 	%p6, %r1, %r36;
	shl.b32 	%r40, %r1, 2;
	mov.u32 	%r41, _ZZ10sortKernelPiPKijE15local_data_copy;
	add.s32 	%r4, %r41, %r40;
	@%p6 bra 	$L__BB0_4;
	cvta.to.global.u64 	%rd3, %rd2;
	mul.wide.s32 	%rd4, %r2, 4;
	add.s64 	%rd5, %rd3, %rd4;
	ld.global.u32 	%r42, [%rd5];
	st.shared.u32 	[%r4], %r42;
$L__BB0_4:
	bar.sync 	0;
	ld.shared.u32 	%r43, [_ZZ10sortKernelPiPKijE9exec_flag];
	setp.ne.s32 	%p7, %r43, 1;
	@%p7 bra 	$L__BB0_29;
	and.b32  	%r44, %r1, 1;
	setp.eq.b32 	%p9, %r44, 1;
	not.pred 	%p10, %p9;
	setp.lt.u32 	%p11, %r1, %r3;
	and.pred  	%p1, %p10, %p11;
	and.pred  	%p2, %p9, %p11;
	and.b32  	%r5, %r36, 7;
	add.s32 	%r6, %r5, -1;
	and.b32  	%r7, %r36, 3;
	and.b32  	%r8, %r36, -8;
	and.b32  	%r9, %r36, 1;
	neg.s32 	%r10, %r8;
	mov.pred 	%p43, 0;
	not.pred 	%p14, %p2;
	not.pred 	%p12, %p1;
$L__BB0_6:
	@%p43 bra 	$L__BB0_10;
	@%p12 bra 	$L__BB0_13;
	ld.shared.u32 	%r11, [%r4];
	ld.shared.u32 	%r12, [%r4+4];
	setp.le.s32 	%p13, %r11, %r12;
	@%p13 bra 	$L__BB0_13;
	st.shared.u32 	[%r4], %r12;
	st.shared.u32 	[%r4+4], %r11;
	bra.uni 	$L__BB0_13;
$L__BB0_10:
	@%p14 bra 	$L__BB0_13;
	ld.shared.u32 	%r13, [%r4];
	ld.shared.u32 	%r14, [%r4+4];
	setp.le.s32 	%p15, %r13, %r14;
	@%p15 bra 	$L__BB0_13;
	st.shared.u32 	[%r4], %r14;
	st.shared.u32 	[%r4+4], %r13;
$L__BB0_13:
	setp.ne.s32 	%p16, %r1, %r3;
	bar.sync 	0;
	@%p16 bra 	$L__BB0_28;
	setp.eq.s32 	%p17, %r36, 0;
	@%p17 bra 	$L__BB0_27;
	setp.lt.u32 	%p18, %r36, 8;
	mov.b32 	%r127, 0;
	mov.u32 	%r132, %r127;
	@%p18 bra 	$L__BB0_18;
	add.s32 	%r120, %r41, 4096;
	mov.b32 	%r132, 0;
	mov.u32 	%r121, %r10;
$L__BB0_17:
	.pragma "nounroll";
	ld.shared.u32 	%r50, [%r120+-4096];
	ld.shared.u32 	%r51, [%r120];
	setp.ne.s32 	%p19, %r50, %r51;
	selp.u32 	%r52, 1, 0, %p19;
	add.s32 	%r53, %r132, %r52;
	ld.shared.u32 	%r54, [%r120+-4092];
	ld.shared.u32 	%r55, [%r120+4];
	setp.ne.s32 	%p20, %r54, %r55;
	selp.u32 	%r56, 1, 0, %p20;
	add.s32 	%r57, %r53, %r56;
	ld.shared.u32 	%r58, [%r120+-4088];
	ld.shared.u32 	%r59, [%r120+8];
	setp.ne.s32 	%p21, %r58, %r59;
	selp.u32 	%r60, 1, 0, %p21;
	add.s32 	%r61, %r57, %r60;
	ld.shared.u32 	%r62, [%r120+-4084];
	ld.shared.u32 	%r63, [%r120+12];
	setp.ne.s32 	%p22, %r62, %r63;
	selp.u32 	%r64, 1, 0, %p22;
	add.s32 	%r65, %r61, %r64;
	ld.shared.u32 	%r66, [%r120+-4080];
	ld.shared.u32 	%r67, [%r120+16];
	setp.ne.s32 	%p23, %r66, %r67;
	selp.u32 	%r68, 1, 0, %p23;
	add.s32 	%r69, %r65, %r68;
	ld.shared.u32 	%r70, [%r120+-4076];
	ld.shared.u32 	%r71, [%r120+20];
	setp.ne.s32 	%p24, %r70, %r71;
	selp.u32 	%r72, 1, 0, %p24;
	add.s32 	%r73, %r69, %r72;
	ld.shared.u32 	%r74, [%r120+-4072];
	ld.shared.u32 	%r75, [%r120+24];
	setp.ne.s32 	%p25, %r74, %r75;
	selp.u32 	%r76, 1, 0, %p25;
	add.s32 	%r77, %r73, %r76;
	ld.shared.u32 	%r78, [%r120+-4068];
	ld.shared.u32 	%r79, [%r120+28];
	setp.ne.s32 	%p26, %r78, %r79;
	selp.u32 	%r80, 1, 0, %p26;
	add.s32 	%r132, %r77, %r80;
	add.s32 	%r121, %r121, 8;
	add.s32 	%r120, %r120, 32;
	setp.ne.s32 	%p27, %r121, 0;
	mov.u32 	%r127, %r8;
	@%p27 bra 	$L__BB0_17;
$L__BB0_18:
	setp.eq.s32 	%p28, %r5, 0;
	@%p28 bra 	$L__BB0_26;
	setp.lt.u32 	%p29, %r6, 3;
	@%p29 bra 	$L__BB0_21;
	shl.b32 	%r82, %r127, 2;
	add.s32 	%r84, %r41, %r82;
	ld.shared.u32 	%r85, [%r84];
	ld.shared.u32 	%r86, [%r84+4096];
	setp.ne.s32 	%p30, %r85, %r86;
	selp.u32 	%r87, 1, 0, %p30;
	add.s32 	%r88, %r132, %r87;
	ld.shared.u32 	%r89, [%r84+4];
	ld.shared.u32 	%r90, [%r84+4100];
	setp.ne.s32 	%p31, %r89, %r90;
	selp.u32 	%r91, 1, 0, %p31;
	add.s32 	%r92, %r88, %r91;
	ld.shared.u32 	%r93, [%r84+8];
	ld.shared.u32 	%r94, [%r84+4104];
	setp.ne.s32 	%p32, %r93, %r94;
	selp.u32 	%r95, 1, 0, %p32;
	add.s32 	%r96, %r92, %r95;
	ld.shared.u32 	%r97, [%r84+12];
	ld.shared.u32 	%r98, [%r84+4108];
	setp.ne.s32 	%p33, %r97, %r98;
	selp.u32 	%r99, 1, 0, %p33;
	add.s32 	%r132, %r96, %r99;
	add.s32 	%r127, %r127, 4;
$L__BB0_21:
	setp.eq.s32 	%p34, %r7, 0;
	@%p34 bra 	$L__BB0_26;
	setp.eq.s32 	%p35, %r7, 1;
	@%p35 bra 	$L__BB0_24;
	shl.b32 	%r101, %r127, 2;
	add.s32 	%r103, %r41, %r101;
	ld.shared.u32 	%r104, [%r103];
	ld.shared.u32 	%r105, [%r103+4096];
	setp.ne.s32 	%p36, %r104, %r105;
	selp.u32 	%r106, 1, 0, %p36;
	add.s32 	%r107, %r132, %r106;
	ld.shared.u32 	%r108, [%r103+4];
	ld.shared.u32 	%r109, [%r103+4100];
	setp.ne.s32 	%p37, %r108, %r109;
	selp.u32 	%r110, 1, 0, %p37;
	add.s32 	%r132, %r107, %r110;
	add.s32 	%r127, %r127, 2;
$L__BB0_24:
	setp.eq.s32 	%p38, %r9, 0;
	@%p38 bra 	$L__BB0_26;
	shl.b32 	%r111, %r127, 2;
	add.s32 	%r113, %r41, %r111;
	ld.shared.u32 	%r114, [%r113];
	ld.shared.u32 	%r115, [%r113+4096];
	setp.ne.s32 	%p39, %r114, %r115;
	selp.u32 	%r116, 1, 0, %p39;
	add.s32 	%r132, %r132, %r116;
$L__BB0_26:
	setp.ne.s32 	%p40, %r132, 0;
	@%p40 bra 	$L__BB0_28;
$L__BB0_27:
	mov.b32 	%r117, 0;
	st.shared.u32 	[_ZZ10sortKernelPiPKijE9exec_flag], %r117;
$L__BB0_28:
	bar.sync 	0;
	not.pred 	%p43, %p43;
	ld.shared.u32 	%r118, [_ZZ10sortKernelPiPKijE9exec_flag];
	setp.eq.s32 	%p41, %r118, 1;
	@%p41 bra 	$L__BB0_6;
$L__BB0_29:
	setp.ge.u32 	%p42, %r1, %r36;
	@%p42 bra 	$L__BB0_31;
	ld.shared.u32 	%r119, [%r4];
	cvta.to.global.u64 	%rd6, %rd1;
	mul.wide.s32 	%rd7, %r2, 4;
	add.s64 	%rd8, %rd6, %rd7;
	st.global.u32 	[%rd8], %r119;
$L__BB0_31:
	ret;

}


// ===== COMPILED SASS (sm_100) =====

	.target	sm_100

	.elftype	@"ET_EXEC"


//--------------------- .note.nv.tkinfo           --------------------------
	.section	.note.nv.tkinfo,"",@"SHT_NOTE"
	.sectionflags	@"SHF_NOTE_NV_TKINFO"
	.tkinfo
        /*0018*/ 	.word	0x00000002
        /*0030*/ 	.string	""
        /*0030*/ 	.string	"ptxas"
        /*0030*/ 	.string	"Cuda compilation tools, release 13.0, V13.0.88"
        /*0030*/ 	.string	"Build cuda_13.0.r13.0/compiler.36424714_0"
        /*0030*/ 	.string	"-arch sm_100 -m 64 "



//--------------------- .note.nv.cuinfo           --------------------------
	.section	.note.nv.cuinfo,"",@"SHT_NOTE"
	.sectionflags	@"SHF_NOTE_NV_CUINFO"
        /*0018*/ 	.short	0x0002
        /*001a*/ 	.short	0x0064
        /*001c*/ 	.short	0x0082
	.zero		2


//--------------------- .nv.info                  --------------------------
	.section	.nv.info,"",@"SHT_CUDA_INFO"
	.align	4


	//----- nvinfo : EIATTR_REGCOUNT
	.align		4
        /*0000*/ 	.byte	0x04, 0x2f
        /*0002*/ 	.short	(.L_1 - .L_0)
	.align		4
.L_0:
        /*0004*/ 	.word	index@(_Z10sortKernelPiPKij)
        /*0008*/ 	.word	0x00000017


	//----- nvinfo : EIATTR_FRAME_SIZE
	.align		4
.L_1:
        /*000c*/ 	.byte	0x04, 0x11
        /*000e*/ 	.short	(.L_3 - .L_2)
	.align		4
.L_2:
        /*0010*/ 	.word	index@(_Z10sortKernelPiPKij)
        /*0014*/ 	.word	0x00000000


	//----- nvinfo : EIATTR_MIN_STACK_SIZE
	.align		4
.L_3:
        /*0018*/ 	.byte	0x04, 0x12
        /*001a*/ 	.short	(.L_5 - .L_4)
	.align		4
.L_4:
        /*001c*/ 	.word	index@(_Z10sortKernelPiPKij)
        /*0020*/ 	.word	0x00000000
.L_5:


//--------------------- .nv.compat                --------------------------
	.section	.nv.compat,"",@"SHT_CUDA_COMPAT_INFO"
	.align	4
        /*0000*/ 	.byte	0x02, 0x09, 0x00, 0x00, 0x02, 0x02, 0x01, 0x00, 0x02, 0x05, 0x05, 0x00, 0x03, 0x07, 0x01, 0x01
        /*0010*/ 	.byte	0x02, 0x03, 0x00, 0x00, 0x02, 0x06, 0x01, 0x00, 0x04, 0x0b, 0x08, 0x00, 0x09, 0x00, 0x00, 0x00
        /*0020*/ 	.byte	0x00, 0x00, 0x00, 0x00


//--------------------- .nv.info._Z10sortKernelPiPKij --------------------------
	.section	.nv.info._Z10sortKernelPiPKij,"",@"SHT_CUDA_INFO"
	.sectionflags	@""
	.align	4


	//----- nvinfo : EIATTR_CUDA_API_VERSION
	.align		4
        /*0000*/ 	.byte	0x04, 0x37
        /*0002*/ 	.short	(.L_7 - .L_6)
.L_6:
        /*0004*/ 	.word	0x00000082


	//----- nvinfo : EIATTR_KPARAM_INFO
	.align		4
.L_7:
        /*0008*/ 	.byte	0x04, 0x17
        /*000a*/ 	.short	(.L_9 - .L_8)
.L_8:
        /*000c*/ 	.word	0x00000000
        /*0010*/ 	.short	0x0002
        /*0012*/ 	.short	0x0010
        /*0014*/ 	.byte	0x00, 0xf0, 0x11, 0x00


	//----- nvinfo : EIATTR_KPARAM_INFO
	.align		4
.L_9:
        /*0018*/ 	.byte	0x04, 0x17
        /*001a*/ 	.short	(.L_11 - .L_10)
.L_10:
        /*001c*/ 	.word	0x00000000
        /*0020*/ 	.short	0x0001
        /*0022*/ 	.short	0x0008
        /*0024*/ 	.byte	0x00, 0xf5, 0x21, 0x00


	//----- nvinfo : EIATTR_KPARAM_INFO
	.align		4
.L_11:
        /*0028*/ 	.byte	0x04, 0x17
        /*002a*/ 	.short	(.L_13 - .L_12)
.L_12:
        /*002c*/ 	.word	0x00000000
        /*0030*/ 	.short	0x0000
        /*0032*/ 	.short	0x0000
        /*0034*/ 	.byte	0x00, 0xf5, 0x21, 0x00


	//----- nvinfo : EIATTR_SPARSE_MMA_MASK
	.align		4
.L_13:
        /*0038*/ 	.byte	0x03, 0x50
        /*003a*/ 	.short	0x0000


	//----- nvinfo : EIATTR_MAXREG_COUNT
	.align		4
        /*003c*/ 	.byte	0x03, 0x1b
        /*003e*/ 	.short	0x00ff


	//----- nvinfo : EIATTR_NUM_BARRIERS
	.align		4
        /*0040*/ 	.byte	0x02, 0x4c
        /*0042*/ 	.byte	0x01
	.zero		1


	//----- nvinfo : EIATTR_MERCURY_ISA_VERSION
	.align		4
        /*0044*/ 	.byte	0x03, 0x5f
        /*0046*/ 	.short	0x0101


	//----- nvinfo : EIATTR_VRC_CTA_INIT_COUNT
	.align		4
        /*0048*/ 	.byte	0x02, 0x4a
	.zero		1
	.zero		1


	//----- nvinfo : EIATTR_EXIT_INSTR_OFFSETS
	.align		4
        /*004c*/ 	.byte	0x04, 0x1c
        /*004e*/ 	.short	(.L_15 - .L_14)


	//   ....[0]....
.L_14:
        /*0050*/ 	.word	0x00000a00


	//   ....[1]....
        /*0054*/ 	.word	0x00000a50


	//----- nvinfo : EIATTR_CRS_STACK_SIZE
	.align		4
.L_15:
        /*0058*/ 	.byte	0x04, 0x1e
        /*005a*/ 	.short	(.L_17 - .L_16)
.L_16:
        /*005c*/ 	.word	0x00000000


	//----- nvinfo : EIATTR_CBANK_PARAM_SIZE
	.align		4
.L_17:
        /*0060*/ 	.byte	0x03, 0x19
        /*0062*/ 	.short	0x0014


	//----- nvinfo : EIATTR_PARAM_CBANK
	.align		4
        /*0064*/ 	.byte	0x04, 0x0a
        /*0066*/ 	.short	(.L_19 - .L_18)
	.align		4
.L_18:
        /*0068*/ 	.word	index@(.nv.constant0._Z10sortKernelPiPKij)
        /*006c*/ 	.short	0x0380
        /*006e*/ 	.short	0x0014


	//----- nvinfo : EIATTR_SW_WAR
	.align		4
.L_19:
        /*0070*/ 	.byte	0x04, 0x36
        /*0072*/ 	.short	(.L_21 - .L_20)
.L_20:
        /*0074*/ 	.word	0x00000008
.L_21:


//--------------------- .nv.callgraph             --------------------------
	.section	.nv.callgraph,"",@"SHT_CUDA_CALLGRAPH"
	.align	4
	.sectionentsize	8
	.align		4
        /*0000*/ 	.word	0x00000000
	.align		4
        /*0004*/ 	.word	0xffffffff
	.align		4
        /*0008*/ 	.word	0x00000000
	.align		4
        /*000c*/ 	.word	0xfffffffe
	.align		4
        /*0010*/ 	.word	0x00000000
	.align		4
        /*0014*/ 	.word	0xfffffffd
	.align		4
        /*0018*/ 	.word	0x00000000
	.align		4
        /*001c*/ 	.word	0xfffffffc


//--------------------- .text._Z10sortKernelPiPKij --------------------------
	.section	.text._Z10sortKernelPiPKij,"ax",@progbits
	.align	128
        .global         _Z10sortKernelPiPKij
        .type           _Z10sortKernelPiPKij,@function
        .size           _Z10sortKernelPiPKij,(.L_x_14 - _Z10sortKernelPiPKij)
        .other          _Z10sortKernelPiPKij,@"STO_CUDA_ENTRY STV_DEFAULT"
_Z10sortKernelPiPKij:
.text._Z10sortKernelPiPKij:
[----:B------:R-:W-:Y:S01]  /*0000*/  LDC R1, c[0x0][0x37c] ;  /* 0x0000df00ff017b82 */ /* 0x000fe20000000800 */
[----:B------:R-:W0:Y:S01]  /*0010*/  S2R R2, SR_TID.X ;  /* 0x0000000000027919 */ /* 0x000e220000002100 */
[----:B------:R-:W0:Y:S06]  /*0020*/  LDCU UR6, c[0x0][0x390] ;  /* 0x00007200ff0677ac */ /* 0x000e2c0008000800 */
[----:B------:R-:W1:Y:S01]  /*0030*/  S2UR UR4, SR_CTAID.X ;  /* 0x00000000000479c3 */ /* 0x000e620000002500 */
[----:B------:R-:W2:Y:S07]  /*0040*/  LDCU.64 UR12, c[0x0][0x358] ;  /* 0x00006b00ff0c77ac */ /* 0x000eae0008000a00 */
[----:B------:R-:W1:Y:S01]  /*0050*/  LDC R3, c[0x0][0x360] ;  /* 0x0000d800ff037b82 */ /* 0x000e620000000800 */
[----:B0-----:R-:W-:Y:S01]  /*0060*/  ISETP.GE.U32.AND P1, PT, R2, UR6, PT ;  /* 0x0000000602007c0c */ /* 0x001fe2000bf26070 */
[----:B-1----:R-:W-:-:S12]  /*0070*/  IMAD R0, R3, UR4, R2 ;  /* 0x0000000403007c24 */ /* 0x002fd8000f8e0202 */
[----:B------:R-:W0:Y:S02]  /*0080*/  @!P1 LDC.64 R4, c[0x0][0x388] ;  /* 0x0000e200ff049b82 */ /* 0x000e240000000a00 */
[----:B0-----:R-:W-:-:S06]  /*0090*/  @!P1 IMAD.WIDE R4, R0, 0x4, R4 ;  /* 0x0000000400049825 */ /* 0x001fcc00078e0204 */
[----:B--2---:R-:W2:Y:S01]  /*00a0*/  @!P1 LDG.E R4, desc[UR12][R4.64] ;  /* 0x0000000c04049981 */ /* 0x004ea2000c1e1900 */
[----:B------:R-:W0:Y:S01]  /*00b0*/  S2UR UR5, SR_CgaCtaId ;  /* 0x00000000000579c3 */ /* 0x000e220000008800 */
[----:B------:R-:W-:Y:S01]  /*00c0*/  UIADD3 UR9, UPT, UPT, UR6, -0x1, URZ ;  /* 0xffffffff06097890 */ /* 0x000fe2000fffe0ff */
[----:B------:R-:W-:-:S05]  /*00d0*/  UMOV UR4, 0x400 ;  /* 0x0000040000047882 */ /* 0x000fca0000000000 */
[----:B------:R-:W-:-:S13]  /*00e0*/  ISETP.NE.AND P0, PT, R2, UR9, PT ;  /* 0x0000000902007c0c */ /* 0x000fda000bf05270 */
[----:B------:R-:W-:Y:S01]  /*00f0*/  @!P0 IMAD.MOV.U32 R6, RZ, RZ, 0x1 ;  /* 0x00000001ff068424 */ /* 0x000fe200078e00ff */
[----:B0-----:R-:W-:-:S06]  /*0100*/  ULEA UR7, UR5, UR4, 0x18 ;  /* 0x0000000405077291 */ /* 0x001fcc000f8ec0ff */
[----:B------:R-:W-:-:S03]  /*0110*/  LEA R3, R2, UR7, 0x2 ;  /* 0x0000000702037c11 */ /* 0x000fc6000f8e10ff */
[----:B------:R-:W-:Y:S04]  /*0120*/  @!P0 STS [UR7+0x1000], R6 ;  /* 0x00100006ff008988 */ /* 0x000fe80008000807 */
[----:B--2---:R-:W-:Y:S01]  /*0130*/  @!P1 STS [R3], R4 ;  /* 0x0000000403009388 */ /* 0x004fe20000000800 */
[----:B------:R-:W-:Y:S06]  /*0140*/  BAR.SYNC.DEFER_BLOCKING 0x0 ;  /* 0x0000000000007b1d */ /* 0x000fec0000010000 */
[----:B------:R-:W0:Y:S02]  /*0150*/  LDS R5, [UR7+0x1000] ;  /* 0x00100007ff057984 */ /* 0x000e240008000800 */
[----:B0-----:R-:W-:-:S13]  /*0160*/  ISETP.NE.AND P0, PT, R5, 0x1, PT ;  /* 0x000000010500780c */ /* 0x001fda0003f05270 */
[----:B------:R-:W-:Y:S05]  /*0170*/  @P0 BRA `(.L_x_0) ;  /* 0x0000000800180947 */ /* 0x000fea0003800000 */
[----:B------:R-:W-:Y:S01]  /*0180*/  ULOP3.LUT UR10, UR6, 0x7, URZ, 0xc0, !UPT ;  /* 0x00000007060a7892 */ /* 0x000fe2000f8ec0ff */
[C---:B------:R-:W-:Y:S01]  /*0190*/  ISETP.GE.U32.AND P0, PT, R2.reuse, UR9, PT ;  /* 0x0000000902007c0c */ /* 0x040fe2000bf06070 */
[----:B------:R-:W-:Y:S01]  /*01a0*/  ULOP3.LUT UR5, UR6, 0xfffffff8, URZ, 0xc0, !UPT ;  /* 0xfffffff806057892 */ /* 0x000fe2000f8ec0ff */
[----:B------:R-:W-:Y:S01]  /*01b0*/  LOP3.LUT R4, R2, 0x1, RZ, 0xc0, !PT ;  /* 0x0000000102047812 */ /* 0x000fe200078ec0ff */
[----:B------:R-:W-:Y:S02]  /*01c0*/  UIADD3 UR4, UPT, UPT, UR10, -0x1, URZ ;  /* 0xffffffff0a047890 */ /* 0x000fe4000fffe0ff */
[----:B------:R-:W-:Y:S01]  /*01d0*/  ULOP3.LUT UR11, UR6, 0x3, URZ, 0xc0, !UPT ;  /* 0x00000003060b7892 */ /* 0x000fe2000f8ec0ff */
[C---:B------:R-:W-:Y:S01]  /*01e0*/  ISETP.NE.U32.AND P1, PT, R4.reuse, 0x1, !P0 ;  /* 0x000000010400780c */ /* 0x040fe20004725070 */
[----:B------:R-:W-:Y:S01]  /*01f0*/  UPLOP3.LUT UP0, UPT, UPT, UPT, UPT, 0x40, 0x4 ;  /* 0x000000000004789c */ /* 0x000fe20003f0e870 */
[----:B------:R-:W-:Y:S01]  /*0200*/  ISETP.EQ.U32.AND P0, PT, R4, 0x1, !P0 ;  /* 0x000000010400780c */ /* 0x000fe20004702070 */
[----:B------:R-:W-:-:S02]  /*0210*/  UIADD3 UR6, UPT, UPT, -UR5, URZ, URZ ;  /* 0x000000ff05067290 */ /* 0x000fc4000fffe1ff */
[----:B------:R-:W-:-:S11]  /*0220*/  UISETP.GE.U32.AND UP1, UPT, UR4, 0x3, UPT ;  /* 0x000000030400788c */ /* 0x000fd6000bf26070 */
.L_x_12:
[----:B------:R-:W-:Y:S04]  /*0230*/  BSSY.RECONVERGENT B0, `(.L_x_1) ;  /* 0x0000010000007945 */ /* 0x000fe80003800200 */
[----:B------:R-:W-:Y:S05]  /*0240*/  BRA.U UP0, `(.L_x_2) ;  /* 0x0000000100207547 */ /* 0x000fea000b800000 */
[----:B------:R-:W-:Y:S05]  /*0250*/  @!P1 BRA `(.L_x_3) ;  /* 0x0000000000349947 */ /* 0x000fea0003800000 */
[----:B------:R-:W-:Y:S04]  /*0260*/  LDS R4, [R3] ;  /* 0x0000000003047984 */ /* 0x000fe80000000800 */
[----:B------:R-:W0:Y:S02]  /*0270*/  LDS R5, [R3+0x4] ;  /* 0x0000040003057984 */ /* 0x000e240000000800 */
[----:B0-----:R-:W-:-:S13]  /*0280*/  ISETP.GT.AND P2, PT, R4, R5, PT ;  /* 0x000000050400720c */ /* 0x001fda0003f44270 */
[----:B------:R-:W-:Y:S05]  /*0290*/  @!P2 BRA `(.L_x_3) ;  /* 0x000000000024a947 */ /* 0x000fea0003800000 */
[----:B------:R0:W-:Y:S04]  /*02a0*/  STS [R3], R5 ;  /* 0x0000000503007388 */ /* 0x0001e80000000800 */
[----:B------:R0:W-:Y:S01]  /*02b0*/  STS [R3+0x4], R4 ;  /* 0x0000040403007388 */ /* 0x0001e20000000800 */
[----:B------:R-:W-:Y:S05]  /*02c0*/  BRA `(.L_x_3) ;  /* 0x0000000000187947 */ /* 0x000fea0003800000 */
.L_x_2:
[----:B------:R-:W-:Y:S05]  /*02d0*/  @!P0 BRA `(.L_x_3) ;  /* 0x0000000000148947 */ /* 0x000fea0003800000 */
[----:B------:R-:W-:Y:S04]  /*02e0*/  LDS R4, [R3] ;  /* 0x0000000003047984 */ /* 0x000fe80000000800 */
[----:B------:R-:W0:Y:S02]  /*02f0*/  LDS R5, [R3+0x4] ;  /* 0x0000040003057984 */ /* 0x000e240000000800 */
[----:B0-----:R-:W-:-:S13]  /*0300*/  ISETP.GT.AND P2, PT, R4, R5, PT ;  /* 0x000000050400720c */ /* 0x001fda0003f44270 */
[----:B------:R1:W-:Y:S04]  /*0310*/  @P2 STS [R3], R5 ;  /* 0x0000000503002388 */ /* 0x0003e80000000800 */
[----:B------:R1:W-:Y:S02]  /*0320*/  @P2 STS [R3+0x4], R4 ;  /* 0x0000040403002388 */ /* 0x0003e40000000800 */
.L_x_3:
[----:B------:R-:W-:Y:S05]  /*0330*/  BSYNC.RECONVERGENT B0 ;  /* 0x0000000000007941 */ /* 0x000fea0003800200 */
.L_x_1:
[----:B------:R-:W-:Y:S01]  /*0340*/  BAR.SYNC.DEFER_BLOCKING 0x0 ;  /* 0x0000000000007b1d */ /* 0x000fe20000010000 */
[----:B------:R-:W-:-:S05]  /*0350*/  ISETP.NE.AND P2, PT, R2, UR9, PT ;  /* 0x0000000902007c0c */ /* 0x000fca000bf45270 */
[----:B------:R-:W-:Y:S08]  /*0360*/  BSSY.RECONVERGENT B0, `(.L_x_4) ;  /* 0x000005f000007945 */ /* 0x000ff00003800200 */
[----:B------:R-:W-:Y:S05]  /*0370*/  @P2 BRA `(.L_x_5) ;  /* 0x0000000400742947 */ /* 0x000fea0003800000 */
[----:B------:R-:W2:Y:S02]  /*0380*/  LDCU UR14, c[0x0][0x390] ;  /* 0x00007200ff0e77ac */ /* 0x000ea40008000800 */
[----:B--2---:R-:W-:-:S09]  /*0390*/  UISETP.NE.AND UP2, UPT, UR14, URZ, UPT ;  /* 0x000000ff0e00728c */ /* 0x004fd2000bf45270 */
[----:B------:R-:W-:Y:S05]  /*03a0*/  BRA.U !UP2, `(.L_x_6) ;  /* 0x000000050a587547 */ /* 0x000fea000b800000 */
[----:B------:R-:W-:Y:S01]  /*03b0*/  UISETP.GE.U32.AND UP2, UPT, UR14, 0x8, UPT ;  /* 0x000000080e00788c */ /* 0x000fe2000bf46070 */
[----:B------:R-:W-:Y:S01]  /*03c0*/  IMAD.MOV.U32 R20, RZ, RZ, RZ ;  /* 0x000000ffff147224 */ /* 0x000fe200078e00ff */
[----:B------:R-:W-:-:S07]  /*03d0*/  UMOV UR4, URZ ;  /* 0x000000ff00047c82 */ /* 0x000fce0008000000 */
[----:B------:R-:W-:Y:S05]  /*03e0*/  BRA.U !UP2, `(.L_x_7) ;  /* 0x000000010a907547 */ /* 0x000fea000b800000 */
[----:B------:R-:W-:Y:S01]  /*03f0*/  IMAD.MOV.U32 R20, RZ, RZ, RZ ;  /* 0x000000ffff147224 */ /* 0x000fe200078e00ff */
[----:B------:R-:W-:Y:S01]  /*0400*/  UIADD3 UR8, UPT, UPT, UR7, 0x1000, URZ ;  /* 0x0000100007087890 */ /* 0x000fe2000fffe0ff */
[----:B------:R-:W-:-:S11]  /*0410*/  UMOV UR4, UR6 ;  /* 0x0000000600047c82 */ /* 0x000fd60008000000 */
.L_x_8:
[----:B01----:R-:W-:Y:S01]  /*0420*/  LDS.128 R4, [UR8+-0x1000] ;  /* 0xfff00008ff047984 */ /* 0x003fe20008000c00 */
[----:B------:R-:W-:-:S03]  /*0430*/  UIADD3 UR4, UPT, UPT, UR4, 0x8, URZ ;  /* 0x0000000804047890 */ /* 0x000fc6000fffe0ff */
[----:B------:R-:W0:Y:S01]  /*0440*/  LDS.128 R8, [UR8] ;  /* 0x00000008ff087984 */ /* 0x000e220008000c00 */
[----:B------:R-:W-:-:S03]  /*0450*/  UISETP.NE.AND UP2, UPT, UR4, URZ, UPT ;  /* 0x000000ff0400728c */ /* 0x000fc6000bf45270 */
[----:B------:R-:W-:Y:S04]  /*0460*/  LDS.128 R12, [UR8+-0xff0] ;  /* 0xfff01008ff0c7984 */ /* 0x000fe80008000c00 */
[----:B------:R-:W1:Y:S01]  /*0470*/  LDS.128 R16, [UR8+0x10] ;  /* 0x00001008ff107984 */ /* 0x000e620008000c00 */
[----:B------:R-:W-:Y:S01]  /*0480*/  UIADD3 UR8, UPT, UPT, UR8, 0x20, URZ ;  /* 0x0000002008087890 */ /* 0x000fe2000fffe0ff */
[----:B0-----:R-:W-:Y:S01]  /*0490*/  ISETP.NE.AND P3, PT, R4, R8, PT ;  /* 0x000000080400720c */ /* 0x001fe20003f65270 */
[----:B------:R-:W-:Y:S01]  /*04a0*/  VIADD R4, R20, 0x1 ;  /* 0x0000000114047836 */ /* 0x000fe20000000000 */
[----:B------:R-:W-:-:S11]  /*04b0*/  ISETP.NE.AND P2, PT, R5, R9, PT ;  /* 0x000000090500720c */ /* 0x000fd60003f45270 */
[----:B------:R-:W-:Y:S01]  /*04c0*/  @!P3 IMAD.MOV R4, RZ, RZ, R20 ;  /* 0x000000ffff04b224 */ /* 0x000fe200078e0214 */
[----:B------:R-:W-:-:S03]  /*04d0*/  ISETP.NE.AND P3, PT, R6, R10, PT ;  /* 0x0000000a0600720c */ /* 0x000fc60003f65270 */
[C---:B------:R-:W-:Y:S01]  /*04e0*/  VIADD R5, R4.reuse, 0x1 ;  /* 0x0000000104057836 */ /* 0x040fe20000000000 */
[----:B------:R-:W-:Y:S02]  /*04f0*/  @!P2 IADD3 R5, PT, PT, R4, RZ, RZ ;  /* 0x000000ff0405a210 */ /* 0x000fe40007ffe0ff */
[----:B------:R-:W-:-:S03]  /*0500*/  ISETP.NE.AND P2, PT, R7, R11, PT ;  /* 0x0000000b0700720c */ /* 0x000fc60003f45270 */
[----:B------:R-:W-:-:S04]  /*0510*/  VIADD R4, R5, 0x1 ;  /* 0x0000000105047836 */ /* 0x000fc80000000000 */
[----:B------:R-:W-:Y:S01]  /*0520*/  @!P3 IMAD.MOV R4, RZ, RZ, R5 ;  /* 0x000000ffff04b224 */ /* 0x000fe200078e0205 */
[----:B-1----:R-:W-:-:S03]  /*0530*/  ISETP.NE.AND P3, PT, R12, R16, PT ;  /* 0x000000100c00720c */ /* 0x002fc60003f65270 */
[----:B------:R-:W-:Y:S02]  /*0540*/  VIADD R5, R4, 0x1 ;  /* 0x0000000104057836 */ /* 0x000fe40000000000 */
[----:B------:R-:W-:Y:S01]  /*0550*/  @!P2 IMAD.MOV R5, RZ, RZ, R4 ;  /* 0x000000ffff05a224 */ /* 0x000fe200078e0204 */
[----:B------:R-:W-:-:S03]  /*0560*/  ISETP.NE.AND P2, PT, R13, R17, PT ;  /* 0x000000110d00720c */ /* 0x000fc60003f45270 */
[----:B------:R-:W-:-:S04]  /*0570*/  VIADD R4, R5, 0x1 ;  /* 0x0000000105047836 */ /* 0x000fc80000000000 */
[----:B------:R-:W-:Y:S02]  /*0580*/  @!P3 IADD3 R4, PT, PT, R5, RZ, RZ ;  /* 0x000000ff0504b210 */ /* 0x000fe40007ffe0ff */
[----:B------:R-:W-:-:S03]  /*0590*/  ISETP.NE.AND P3, PT, R14, R18, PT ;  /* 0x000000120e00720c */ /* 0x000fc60003f65270 */
[----:B------:R-:W-:Y:S02]  /*05a0*/  VIADD R5, R4, 0x1 ;  /* 0x0000000104057836 */ /* 0x000fe40000000000 */
[----:B------:R-:W-:Y:S01]  /*05b0*/  @!P2 IMAD.MOV R5, RZ, RZ, R4 ;  /* 0x000000ffff05a224 */ /* 0x000fe200078e0204 */
[----:B------:R-:W-:-:S03]  /*05c0*/  ISETP.NE.AND P2, PT, R15, R19, PT ;  /* 0x000000130f00720c */ /* 0x000fc60003f45270 */
[----:B------:R-:W-:-:S04]  /*05d0*/  VIADD R4, R5, 0x1 ;  /* 0x0000000105047836 */ /* 0x000fc80000000000 */
[----:B------:R-:W-:-:S04]  /*05e0*/  @!P3 IMAD.MOV R4, RZ, RZ, R5 ;  /* 0x000000ffff04b224 */ /* 0x000fc800078e0205 */
[C---:B------:R-:W-:Y:S02]  /*05f0*/  VIADD R20, R4.reuse, 0x1 ;  /* 0x0000000104147836 */ /* 0x040fe40000000000 */
[----:B------:R-:W-:Y:S01]  /*0600*/  @!P2 IADD3 R20, PT, PT, R4, RZ, RZ ;  /* 0x000000ff0414a210 */ /* 0x000fe20007ffe0ff */
[----:B------:R-:W-:Y:S06]  /*0610*/  BRA.U UP2, `(.L_x_8) ;  /* 0xfffffffd02807547 */ /* 0x000fec000b83ffff */
[----:B------:R-:W-:-:S05]  /*0620*/  UMOV UR4, UR5 ;  /* 0x0000000500047c82 */ /* 0x000fca0008000000 */
.L_x_7:
[----:B------:R-:W-:-:S09]  /*0630*/  UISETP.NE.AND UP2, UPT, UR10, URZ, UPT ;  /* 0x000000ff0a00728c */ /* 0x000fd2000bf45270 */
[----:B------:R-:W-:Y:S05]  /*0640*/  BRA.U !UP2, `(.L_x_9) ;  /* 0x000000010aa87547 */ /* 0x000fea000b800000 */
[----:B------:R-:W-:Y:S01]  /*0650*/  UISETP.NE.AND UP2, UPT, UR11, URZ, UPT ;  /* 0x000000ff0b00728c */ /* 0x000fe2000bf45270 */
[----:B------:R-:W-:Y:S10]  /*0660*/  BRA.U !UP1, `(.L_x_10) ;  /* 0x0000000109487547 */ /* 0x000ff4000b800000 */
[----:B------:R-:W-:Y:S02]  /*0670*/  ULEA UR8, UR4, UR7, 0x2 ;  /* 0x0000000704087291 */ /* 0x000fe4000f8e10ff */
[----:B------:R-:W-:-:S07]  /*0680*/  UIADD3 UR4, UPT, UPT, UR4, 0x4, URZ ;  /* 0x0000000404047890 */ /* 0x000fce000fffe0ff */
[----:B01----:R-:W-:Y:S04]  /*0690*/  LDS.64 R4, [UR8] ;  /* 0x00000008ff047984 */ /* 0x003fe80008000a00 */
[----:B------:R-:W0:Y:S04]  /*06a0*/  LDS.64 R6, [UR8+0x1000] ;  /* 0x00100008ff067984 */ /* 0x000e280008000a00 */
[----:B------:R-:W-:Y:S04]  /*06b0*/  LDS.64 R8, [UR8+0x8] ;  /* 0x00000808ff087984 */ /* 0x000fe80008000a00 */
[----:B------:R-:W1:Y:S01]  /*06c0*/  LDS.64 R10, [UR8+0x1008] ;  /* 0x00100808ff0a7984 */ /* 0x000e620008000a00 */
[----:B0-----:R-:W-:Y:S01]  /*06d0*/  ISETP.NE.AND P3, PT, R4, R6, PT ;  /* 0x000000060400720c */ /* 0x001fe20003f65270 */
[----:B------:R-:W-:Y:S01]  /*06e0*/  VIADD R4, R20, 0x1 ;  /* 0x0000000114047836 */ /* 0x000fe20000000000 */
[----:B------:R-:W-:-:S11]  /*06f0*/  ISETP.NE.AND P2, PT, R5, R7, PT ;  /* 0x000000070500720c */ /* 0x000fd60003f45270 */
[----:B------:R-:W-:Y:S01]  /*0700*/  @!P3 IMAD.MOV R4, RZ, RZ, R20 ;  /* 0x000000ffff04b224 */ /* 0x000fe200078e0214 */
[----:B-1----:R-:W-:-:S03]  /*0710*/  ISETP.NE.AND P3, PT, R8, R10, PT ;  /* 0x0000000a0800720c */ /* 0x002fc60003f65270 */
[----:B------:R-:W-:Y:S02]  /*0720*/  VIADD R5, R4, 0x1 ;  /* 0x0000000104057836 */ /* 0x000fe40000000000 */
[----:B------:R-:W-:Y:S01]  /*0730*/  @!P2 IMAD.MOV R5, RZ, RZ, R4 ;  /* 0x000000ffff05a224 */ /* 0x000fe200078e0204 */
[----:B------:R-:W-:-:S03]  /*0740*/  ISETP.NE.AND P2, PT, R9, R11, PT ;  /* 0x0000000b0900720c */ /* 0x000fc60003f45270 */
[----:B------:R-:W-:-:S04]  /*0750*/  VIADD R4, R5, 0x1 ;  /* 0x0000000105047836 */ /* 0x000fc80000000000 */
[----:B------:R-:W-:-:S05]  /*0760*/  @!P3 IADD3 R4, PT, PT, R5, RZ, RZ ;  /* 0x000000ff0504b210 */ /* 0x000fca0007ffe0ff */
[----:B------:R-:W-:Y:S02]  /*0770*/  VIADD R20, R4, 0x1 ;  /* 0x0000000104147836 */ /* 0x000fe40000000000 */
[----:B------:R-:W-:-:S07]  /*0780*/  @!P2 IMAD.MOV R20, RZ, RZ, R4 ;  /* 0x000000ffff14a224 */ /* 0x000fce00078e0204 */
.L_x_10:
[----:B------:R-:W-:Y:S05]  /*0790*/  BRA.U !UP2, `(.L_x_9) ;  /* 0x000000010a547547 */ /* 0x000fea000b800000 */
[----:B------:R-:W-:Y:S02]  /*07a0*/  UISETP.NE.AND UP2, UPT, UR11, 0x1, UPT ;  /* 0x000000010b00788c */ /* 0x000fe4000bf45270 */
[----:B------:R-:W-:-:S07]  /*07b0*/  ULOP3.LUT UP3, URZ, UR14, 0x1, URZ, 0xc0, !UPT ;  /* 0x000000010eff7892 */ /* 0x000fce000f86c0ff */
[----:B------:R-:W-:Y:S05]  /*07c0*/  BRA.U !UP2, `(.L_x_11) ;  /* 0x000000010a287547 */ /* 0x000fea000b800000 */
[----:B------:R-:W-:Y:S02]  /*07d0*/  ULEA UR8, UR4, UR7, 0x2 ;  /* 0x0000000704087291 */ /* 0x000fe4000f8e10ff */
[----:B------:R-:W-:-:S07]  /*07e0*/  UIADD3 UR4, UPT, UPT, UR4, 0x2, URZ ;  /* 0x0000000204047890 */ /* 0x000fce000fffe0ff */
[----:B01----:R-:W-:Y:S04]  /*07f0*/  LDS.64 R4, [UR8] ;  /* 0x00000008ff047984 */ /* 0x003fe80008000a00 */
[----:B------:R-:W0:Y:S02]  /*0800*/  LDS.64 R6, [UR8+0x1000] ;  /* 0x00100008ff067984 */ /* 0x000e240008000a00 */
[----:B0-----:R-:W-:Y:S01]  /*0810*/  ISETP.NE.AND P2, PT, R4, R6, PT ;  /* 0x000000060400720c */ /* 0x001fe20003f45270 */
[----:B------:R-:W-:Y:S01]  /*0820*/  VIADD R4, R20, 0x1 ;  /* 0x0000000114047836 */ /* 0x000fe20000000000 */
[----:B------:R-:W-:-:S11]  /*0830*/  ISETP.NE.AND P3, PT, R5, R7, PT ;  /* 0x000000070500720c */ /* 0x000fd60003f65270 */
[----:B------:R-:W-:-:S04]  /*0840*/  @!P2 IMAD.MOV R4, RZ, RZ, R20 ;  /* 0x000000ffff04a224 */ /* 0x000fc800078e0214 */
[C---:B------:R-:W-:Y:S01]  /*0850*/  VIADD R20, R4.reuse, 0x1 ;  /* 0x0000000104147836 */ /* 0x040fe20000000000 */
[----:B------:R-:W-:-:S07]  /*0860*/  @!P3 IADD3 R20, PT, PT, R4, RZ, RZ ;  /* 0x000000ff0414b210 */ /* 0x000fce0007ffe0ff */
.L_x_11:
[----:B------:R-:W-:Y:S05]  /*0870*/  BRA.U !UP3, `(.L_x_9) ;  /* 0x000000010b1c7547 */ /* 0x000fea000b800000 */
[----:B------:R-:W-:-:S09]  /*0880*/  ULEA UR4, UR4, UR7, 0x2 ;  /* 0x0000000704047291 */ /* 0x000fd2000f8e10ff */
[----:B01----:R-:W-:Y:S04]  /*0890*/  LDS R4, [UR4] ;  /* 0x00000004ff047984 */ /* 0x003fe80008000800 */
[----:B------:R-:W0:Y:S02]  /*08a0*/  LDS R5, [UR4+0x1000] ;  /* 0x00100004ff057984 */ /* 0x000e240008000800 */
[----:B0-----:R-:W-:Y:S01]  /*08b0*/  ISETP.NE.AND P2, PT, R4, R5, PT ;  /* 0x000000050400720c */ /* 0x001fe20003f45270 */
[----:B------:R-:W-:-:S12]  /*08c0*/  VIADD R4, R20, 0x1 ;  /* 0x0000000114047836 */ /* 0x000fd80000000000 */
[----:B------:R-:W-:-:S04]  /*08d0*/  @!P2 IMAD.MOV R4, RZ, RZ, R20 ;  /* 0x000000ffff04a224 */ /* 0x000fc800078e0214 */
[----:B------:R-:W-:-:S07]  /*08e0*/  IMAD.MOV.U32 R20, RZ, RZ, R4 ;  /* 0x000000ffff147224 */ /* 0x000fce00078e0004 */
.L_x_9:
[----:B------:R-:W-:-:S13]  /*08f0*/  ISETP.NE.AND P2, PT, R20, RZ, PT ;  /* 0x000000ff1400720c */ /* 0x000fda0003f45270 */
[----:B------:R-:W-:Y:S05]  /*0900*/  @P2 BRA `(.L_x_5) ;  /* 0x0000000000102947 */ /* 0x000fea0003800000 */
.L_x_6:
[----:B------:R-:W2:Y:S01]  /*0910*/  S2UR UR8, SR_CgaCtaId ;  /* 0x00000000000879c3 */ /* 0x000ea20000008800 */
[----:B------:R-:W-:Y:S02]  /*0920*/  UMOV UR4, 0x400 ;  /* 0x0000040000047882 */ /* 0x000fe40000000000 */
[----:B--2---:R-:W-:-:S09]  /*0930*/  ULEA UR4, UR8, UR4, 0x18 ;  /* 0x0000000408047291 */ /* 0x004fd2000f8ec0ff */
[----:B------:R-:W-:Y:S03]  /*0940*/  STS [UR4+0x1000], RZ ;  /* 0x001000ffff007988 */ /* 0x000fe60008000804 */
.L_x_5:
[----:B------:R-:W-:Y:S05]  /*0950*/  BSYNC.RECONVERGENT B0 ;  /* 0x0000000000007941 */ /* 0x000fea0003800200 */
.L_x_4:
[----:B------:R-:W2:Y:S08]  /*0960*/  S2UR UR4, SR_CgaCtaId ;  /* 0x00000000000479c3 */ /* 0x000eb00000008800 */
[----:B------:R-:W-:Y:S01]  /*0970*/  BAR.SYNC.DEFER_BLOCKING 0x0 ;  /* 0x0000000000007b1d */ /* 0x000fe20000010000 */
[----:B------:R-:W-:-:S05]  /*0980*/  UPLOP3.LUT UP0, UPT, UPT, UPT, UP0, 0x40, 0x4 ;  /* 0x000000000004789c */ /* 0x000fca0003f0e800 */
[----:B------:R-:W-:Y:S02]  /*0990*/  UMOV UR7, 0x400 ;  /* 0x0000040000077882 */ /* 0x000fe40000000000 */
[----:B--2---:R-:W-:-:S09]  /*09a0*/  ULEA UR7, UR4, UR7, 0x18 ;  /* 0x0000000704077291 */ /* 0x004fd2000f8ec0ff */
[----:B01----:R-:W0:Y:S02]  /*09b0*/  LDS R4, [UR7+0x1000] ;  /* 0x00100007ff047984 */ /* 0x003e240008000800 */
[----:B0-----:R-:W-:-:S13]  /*09c0*/  ISETP.NE.AND P2, PT, R4, 0x1, PT ;  /* 0x000000010400780c */ /* 0x001fda0003f45270 */
[----:B------:R-:W-:Y:S05]  /*09d0*/  @!P2 BRA `(.L_x_12) ;  /* 0xfffffff80014a947 */ /* 0x000fea000383ffff */
.L_x_0:
[----:B------:R-:W0:Y:S02]  /*09e0*/  LDCU UR4, c[0x0][0x390] ;  /* 0x00007200ff0477ac */ /* 0x000e240008000800 */
[----:B0-----:R-:W-:-:S13]  /*09f0*/  ISETP.GE.U32.AND P0, PT, R2, UR4, PT ;  /* 0x0000000402007c0c */ /* 0x001fda000bf06070 */
[----:B------:R-:W-:Y:S05]  /*0a00*/  @P0 EXIT ;  /* 0x000000000000094d */ /* 0x000fea0003800000 */
[----:B------:R-:W0:Y:S01]  /*0a10*/  LDS R3, [R3] ;  /* 0x0000000003037984 */ /* 0x000e220000000800 */
[----:B------:R-:W1:Y:S02]  /*0a20*/  LDC.64 R4, c[0x0][0x380] ;  /* 0x0000e000ff047b82 */ /* 0x000e640000000a00 */
[----:B-1----:R-:W-:-:S05]  /*0a30*/  IMAD.WIDE R4, R0, 0x4, R4 ;  /* 0x0000000400047825 */ /* 0x002fca00078e0204 */
[----:B0-----:R-:W-:Y:S01]  /*0a40*/  STG.E desc[UR12][R4.64], R3 ;  /* 0x0000000304007986 */ /* 0x001fe2000c10190c */
[----:B------:R-:W-:Y:S05]  /*0a50*/  EXIT ;  /* 0x000000000000794d */ /* 0x000fea0003800000 */
.L_x_13:
[----:B------:R-:W-:-:S00]  /*0a60*/  BRA `(.L_x_13) ;  /* 0xfffffffc00fc7947 */ /* 0x000fc0000383ffff */
[----:B------:R-:W-:-:S00]  /*0a70*/  NOP ;  /* 0x0000000000007918 */ /* 0x000fc00000000000 */
        /* <DEDUP_REMOVED lines=8> */
.L_x_14:


//--------------------- .nv.shared._Z10sortKernelPiPKij --------------------------
	.section	.nv.shared._Z10sortKernelPiPKij,"aw",@nobits
	.sectionflags	@""
	.align	4
.nv.shared._Z10sortKernelPiPKij:
	.zero		5124


//--------------------- .nv.shared.reserved.0     --------------------------
	.section	.nv.shared.reserved.0,"aw",@nobits
	.weak		__nv_reservedSMEM_offset_0_alias
	.size		__nv_reservedSMEM_offset_0_alias, 0, 64
	.other		__nv_reservedSMEM_offset_0_alias,@"STO_CUDA_RESERVED_SHARED STV_DEFAULT"
__nv_reservedSMEM_offset_0_alias:
	.zero		0
	.zero		64


//--------------------- .nv.constant0._Z10sortKernelPiPKij --------------------------
	.section	.nv.constant0._Z10sortKernelPiPKij,"a",@progbits
	.sectionflags	@""
	.align	4
.nv.constant0._Z10sortKernelPiPKij:
	.zero		916


//--------------------- SYMBOLS --------------------------

	.type		.nv.reservedSmem.offset0,@object
	.size		.nv.reservedSmem.offset0,0x4
	.type		.nv.reservedSmem.cap,@object
	.size		.nv.reservedSmem.cap,0x4
